	.headerflags	@"EF_CUDA_TEXMODE_UNIFIED EF_CUDA_64BIT_ADDRESS EF_CUDA_ACCELERATORS EF_CUDA_SM90 EF_CUDA_VIRTUAL_SM(EF_CUDA_SM90)"
	.elftype	@"ET_EXEC"


//--------------------- .nv.info                  --------------------------
	.section	.nv.info,"",@"SHT_CUDA_INFO"
	.align	4


	//----- nvinfo : EIATTR_REGCOUNT
	.align		4
        /*0000*/ 	.byte	0x04, 0x2f
        /*0002*/ 	.short	(.L_3 - .L_2)
	.align		4
.L_2:
        /*0004*/ 	.word	index@(triton_poi_fused__native_batch_norm_legit_no_training_add_40)
        /*0008*/ 	.word	0x00000014


	//----- nvinfo : EIATTR_MIN_STACK_SIZE
	.align		4
.L_3:
        /*000c*/ 	.byte	0x04, 0x12
        /*000e*/ 	.short	(.L_5 - .L_4)
	.align		4
.L_4:
        /*0010*/ 	.word	index@(triton_poi_fused__native_batch_norm_legit_no_training_add_40)
        /*0014*/ 	.word	0x00000000


	//----- nvinfo : EIATTR_FRAME_SIZE
	.align		4
.L_5:
        /*0018*/ 	.byte	0x04, 0x11
        /*001a*/ 	.short	(.L_7 - .L_6)
	.align		4
.L_6:
        /*001c*/ 	.word	index@(triton_poi_fused__native_batch_norm_legit_no_training_add_40)
        /*0020*/ 	.word	0x00000000


	//----- nvinfo : EIATTR_MIN_STACK_SIZE
	.align		4
.L_7:
        /*0024*/ 	.byte	0x04, 0x12
        /*0026*/ 	.short	(.L_9 - .L_8)
	.align		4
.L_8:
        /*0028*/ 	.word	index@(triton_poi_fused__native_batch_norm_legit_no_training_add_40)
        /*002c*/ 	.word	0x00000000
.L_9:


//--------------------- .nv.info.triton_poi_fused__native_batch_norm_legit_no_training_add_40 --------------------------
	.section	.nv.info.triton_poi_fused__native_batch_norm_legit_no_training_add_40,"",@"SHT_CUDA_INFO"
	.sectionflags	@""
	.align	4


	//----- nvinfo : EIATTR_CUDA_API_VERSION
	.align		4
        /*0000*/ 	.byte	0x04, 0x37
        /*0002*/ 	.short	(.L_11 - .L_10)
.L_10:
        /*0004*/ 	.word	0x0000007c


	//----- nvinfo : EIATTR_KPARAM_INFO
	.align		4
.L_11:
        /*0008*/ 	.byte	0x04, 0x17
        /*000a*/ 	.short	(.L_13 - .L_12)
.L_12:
        /*000c*/ 	.word	0x00000000
        /*0010*/ 	.short	0x0007
        /*0012*/ 	.short	0x0038
        /*0014*/ 	.byte	0x00, 0xf0, 0x11, 0x00


	//----- nvinfo : EIATTR_KPARAM_INFO
	.align		4
.L_13:
        /*0018*/ 	.byte	0x04, 0x17
        /*001a*/ 	.short	(.L_15 - .L_14)
.L_14:
        /*001c*/ 	.word	0x00000000
        /*0020*/ 	.short	0x0006
        /*0022*/ 	.short	0x0030
        /*0024*/ 	.byte	0x00, 0xf4, 0x21, 0x00


	//----- nvinfo : EIATTR_KPARAM_INFO
	.align		4
.L_15:
        /*0028*/ 	.byte	0x04, 0x17
        /*002a*/ 	.short	(.L_17 - .L_16)
.L_16:
        /*002c*/ 	.word	0x00000000
        /*0030*/ 	.short	0x0005
        /*0032*/ 	.short	0x0028
        /*0034*/ 	.byte	0x00, 0xf4, 0x21, 0x00


	//----- nvinfo : EIATTR_KPARAM_INFO
	.align		4
.L_17:
        /*0038*/ 	.byte	0x04, 0x17
        /*003a*/ 	.short	(.L_19 - .L_18)
.L_18:
        /*003c*/ 	.word	0x00000000
        /*0040*/ 	.short	0x0004
        /*0042*/ 	.short	0x0020
        /*0044*/ 	.byte	0x00, 0xf4, 0x21, 0x00


	//----- nvinfo : EIATTR_KPARAM_INFO
	.align		4
.L_19:
        /*0048*/ 	.byte	0x04, 0x17
        /*004a*/ 	.short	(.L_21 - .L_20)
.L_20:
        /*004c*/ 	.word	0x00000000
        /*0050*/ 	.short	0x0003
        /*0052*/ 	.short	0x0018
        /*0054*/ 	.byte	0x00, 0xf4, 0x21, 0x00


	//----- nvinfo : EIATTR_KPARAM_INFO
	.align		4
.L_21:
        /*0058*/ 	.byte	0x04, 0x17
        /*005a*/ 	.short	(.L_23 - .L_22)
.L_22:
        /*005c*/ 	.word	0x00000000
        /*0060*/ 	.short	0x0002
        /*0062*/ 	.short	0x0010
        /*0064*/ 	.byte	0x00, 0xf4, 0x21, 0x00


	//----- nvinfo : EIATTR_KPARAM_INFO
	.align		4
.L_23:
        /*0068*/ 	.byte	0x04, 0x17
        /*006a*/ 	.short	(.L_25 - .L_24)
.L_24:
        /*006c*/ 	.word	0x00000000
        /*0070*/ 	.short	0x0001
        /*0072*/ 	.short	0x0008
        /*0074*/ 	.byte	0x00, 0xf4, 0x21, 0x00


	//----- nvinfo : EIATTR_KPARAM_INFO
	.align		4
.L_25:
        /*0078*/ 	.byte	0x04, 0x17
        /*007a*/ 	.short	(.L_27 - .L_26)
.L_26:
        /*007c*/ 	.word	0x00000000
        /*0080*/ 	.short	0x0000
        /*0082*/ 	.short	0x0000
        /*0084*/ 	.byte	0x00, 0xf4, 0x21, 0x00


	//----- nvinfo : EIATTR_SPARSE_MMA_MASK
	.align		4
.L_27:
        /*0088*/ 	.byte	0x03, 0x50
        /*008a*/ 	.short	0x0000


	//----- nvinfo : EIATTR_MAXREG_COUNT
	.align		4
        /*008c*/ 	.byte	0x03, 0x1b
        /*008e*/ 	.short	0x00ff


	//----- nvinfo : EIATTR_EXIT_INSTR_OFFSETS
	.align		4
        /*0090*/ 	.byte	0x04, 0x1c
        /*0092*/ 	.short	(.L_29 - .L_28)


	//   ....[0]....
.L_28:
        /*0094*/ 	.word	0x000003e0


	//----- nvinfo : EIATTR_REQNTID
	.align		4
.L_29:
        /*0098*/ 	.byte	0x04, 0x10
        /*009a*/ 	.short	(.L_31 - .L_30)
.L_30:
        /*009c*/ 	.word	0x00000080
        /*00a0*/ 	.word	0x00000001
        /*00a4*/ 	.word	0x00000001


	//----- nvinfo : EIATTR_CBANK_PARAM_SIZE
	.align		4
.L_31:
        /*00a8*/ 	.byte	0x03, 0x19
        /*00aa*/ 	.short	0x003c


	//----- nvinfo : EIATTR_PARAM_CBANK
	.align		4
        /*00ac*/ 	.byte	0x04, 0x0a
        /*00ae*/ 	.short	(.L_33 - .L_32)
	.align		4
.L_32:
        /*00b0*/ 	.word	index@(.nv.constant0.triton_poi_fused__native_batch_norm_legit_no_training_add_40)
        /*00b4*/ 	.short	0x0210
        /*00b6*/ 	.short	0x003c


	//----- nvinfo : EIATTR_SW_WAR
	.align		4
.L_33:
        /*00b8*/ 	.byte	0x04, 0x36
        /*00ba*/ 	.short	(.L_35 - .L_34)
.L_34:
        /*00bc*/ 	.word	0x00000008
.L_35:


//--------------------- .nv.callgraph             --------------------------
	.section	.nv.callgraph,"",@"SHT_CUDA_CALLGRAPH"
	.align	4
	.sectionentsize	8
	.align		4
        /*0000*/ 	.word	0x00000000
	.align		4
        /*0004*/ 	.word	0xffffffff
	.align		4
        /*0008*/ 	.word	0x00000000
	.align		4
        /*000c*/ 	.word	0xfffffffe
	.align		4
        /*0010*/ 	.word	0x00000000
	.align		4
        /*0014*/ 	.word	0xfffffffd
	.align		4
        /*0018*/ 	.word	0x00000000
	.align		4
        /*001c*/ 	.word	0xfffffffc


//--------------------- .nv.constant4             --------------------------
	.section	.nv.constant4,"a",@progbits
	.align	8
	.align		8
.nv.constant4:
        /*0000*/ 	.dword	_$_str
	.align		8
        /*0008*/ 	.dword	_$_str_$_2


//--------------------- .text.triton_poi_fused__native_batch_norm_legit_no_training_add_40 --------------------------
	.section	.text.triton_poi_fused__native_batch_norm_legit_no_training_add_40,"ax",@progbits
	.align	128
        .global         triton_poi_fused__native_batch_norm_legit_no_training_add_40
        .type           triton_poi_fused__native_batch_norm_legit_no_training_add_40,@function
        .size           triton_poi_fused__native_batch_norm_legit_no_training_add_40,(.L_x_1 - triton_poi_fused__native_batch_norm_legit_no_training_add_40)
        .other          triton_poi_fused__native_batch_norm_legit_no_training_add_40,@"STO_CUDA_ENTRY STV_DEFAULT"
triton_poi_fused__native_batch_norm_legit_no_training_add_40:
.text.triton_poi_fused__native_batch_norm_legit_no_training_add_40:
[----:B------:R-:W-:Y:S01]  /*0000*/  LDC R1, c[0x0][0x28] ;  /* 0x00000a00ff017b82 */ /* 0x000fe20000000800 */
[----:B------:R-:W1:Y:S07]  /*0010*/  S2R R0, SR_TID.X ;  /* 0x0000000000007919 */ /* 0x000e6e0000002100 */
[----:B------:R-:W2:Y:S01]  /*0020*/  LDC.64 R2, c[0x0][0x228] ;  /* 0x00008a00ff027b82 */ /* 0x000ea20000000a00 */
[----:B------:R-:W-:Y:S01]  /*0030*/  ULDC.64 UR4, c[0x0][0x208] ;  /* 0x0000820000047ab9 */ /* 0x000fe20000000a00 */
[----:B------:R-:W3:Y:S06]  /*0040*/  S2R R7, SR_CTAID.X ;  /* 0x0000000000077919 */ /* 0x000eec0000002500 */
[----:B------:R-:W4:Y:S08]  /*0050*/  LDC.64 R8, c[0x0][0x230] ;  /* 0x00008c00ff087b82 */ /* 0x000f300000000a00 */
[----:B------:R-:W5:Y:S08]  /*0060*/  LDC.64 R12, c[0x0][0x238] ;  /* 0x00008e00ff0c7b82 */ /* 0x000f700000000a00 */
[----:B------:R-:W4:Y:S01]  /*0070*/  LDC.64 R10, c[0x0][0x210] ;  /* 0x00008400ff0a7b82 */ /* 0x000f220000000a00 */
[----:B-1----:R-:W-:-:S02]  /*0080*/  SHF.L.U32 R0, R0, 0x1, RZ ;  /* 0x0000000100007819 */ /* 0x002fc400000006ff */
[----:B---3--:R-:W-:Y:S02]  /*0090*/  SHF.R.S32.HI R5, RZ, 0x17, R7 ;  /* 0x00000017ff057819 */ /* 0x008fe40000011407 */
[----:B------:R-:W-:Y:S02]  /*00a0*/  LOP3.LUT R0, R0, 0xfe, RZ, 0xc0, !PT ;  /* 0x000000fe00007812 */ /* 0x000fe400078ec0ff */
[----:B------:R-:W-:Y:S02]  /*00b0*/  SGXT R5, R5, 0x1 ;  /* 0x000000010505781a */ /* 0x000fe40000000200 */
[----:B------:R-:W-:Y:S02]  /*00c0*/  LEA R0, R7, R0, 0x8 ;  /* 0x0000000007007211 */ /* 0x000fe400078e40ff */
[----:B------:R-:W1:Y:S02]  /*00d0*/  LDC.64 R6, c[0x0][0x220] ;  /* 0x00008800ff067b82 */ /* 0x000e640000000a00 */
[----:B------:R-:W-:-:S04]  /*00e0*/  LEA.HI R5, R5, R0, RZ, 0x8 ;  /* 0x0000000005057211 */ /* 0x000fc800078f40ff */
[----:B------:R-:W-:-:S04]  /*00f0*/  LOP3.LUT R5, R5, 0xffffff00, RZ, 0xc0, !PT ;  /* 0xffffff0005057812 */ /* 0x000fc800078ec0ff */
[----:B------:R-:W-:Y:S02]  /*0100*/  IADD3 R15, R0, -R5, RZ ;  /* 0x80000005000f7210 */ /* 0x000fe40007ffe0ff */
[----:B------:R-:W3:Y:S03]  /*0110*/  LDC.64 R4, c[0x0][0x218] ;  /* 0x00008600ff047b82 */ /* 0x000ee60000000a00 */
[----:B--2---:R-:W-:-:S06]  /*0120*/  IMAD.WIDE R2, R15, 0x4, R2 ;  /* 0x000000040f027825 */ /* 0x004fcc00078e0202 */
[----:B------:R-:W2:Y:S01]  /*0130*/  LDG.E.EL.64 R2, desc[UR4][R2.64] ;  /* 0x0000000402027981 */ /* 0x000ea2000c2e1b00 */
[----:B-1----:R-:W-:-:S04]  /*0140*/  IMAD.WIDE R6, R15, 0x4, R6 ;  /* 0x000000040f067825 */ /* 0x002fc800078e0206 */
[C---:B----4-:R-:W-:Y:S02]  /*0150*/  IMAD.WIDE R8, R15.reuse, 0x4, R8 ;  /* 0x000000040f087825 */ /* 0x050fe400078e0208 */
[----:B------:R-:W4:Y:S02]  /*0160*/  LDG.E.EL.64 R6, desc[UR4][R6.64] ;  /* 0x0000000406067981 */ /* 0x000f24000c2e1b00 */
[----:B-----5:R-:W-:Y:S02]  /*0170*/  IMAD.WIDE R12, R15, 0x4, R12 ;  /* 0x000000040f0c7825 */ /* 0x020fe400078e020c */
[----:B------:R-:W5:Y:S02]  /*0180*/  LDG.E.EL.64 R8, desc[UR4][R8.64] ;  /* 0x0000000408087981 */ /* 0x000f64000c2e1b00 */
[C---:B---3--:R-:W-:Y:S02]  /*0190*/  IMAD.WIDE R4, R0.reuse, 0x4, R4 ;  /* 0x0000000400047825 */ /* 0x048fe400078e0204 */
[----:B------:R-:W5:Y:S04]  /*01a0*/  LDG.E.EL.64 R12, desc[UR4][R12.64] ;  /* 0x000000040c0c7981 */ /* 0x000f68000c2e1b00 */
[----:B------:R-:W4:Y:S01]  /*01b0*/  LDG.E.64 R4, desc[UR4][R4.64] ;  /* 0x0000000404047981 */ /* 0x000f22000c1e1b00 */
[----:B0-----:R-:W-:-:S06]  /*01c0*/  IMAD.WIDE R10, R0, 0x4, R10 ;  /* 0x00000004000a7825 */ /* 0x001fcc00078e020a */
[----:B------:R-:W3:Y:S01]  /*01d0*/  LDG.E.64 R10, desc[UR4][R10.64] ;  /* 0x000000040a0a7981 */ /* 0x000ee2000c1e1b00 */
[----:B------:R-:W-:Y:S01]  /*01e0*/  HFMA2.MMA R16, -RZ, RZ, 1.625, 0 ;  /* 0x3e800000ff107435 */ /* 0x000fe200000001ff */
[----:B--2---:R-:W-:Y:S01]  /*01f0*/  FADD R2, R2, 9.9999997473787516356e-06 ;  /* 0x3727c5ac02027421 */ /* 0x004fe20000000000 */
[----:B------:R-:W-:-:S03]  /*0200*/  FADD R3, R3, 9.9999997473787516356e-06 ;  /* 0x3727c5ac03037421 */ /* 0x000fc60000000000 */
[----:B------:R-:W0:Y:S08]  /*0210*/  MUFU.SQRT R14, R2 ;  /* 0x00000002000e7308 */ /* 0x000e300000002000 */
[----:B------:R1:W2:Y:S01]  /*0220*/  MUFU.SQRT R15, R3 ;  /* 0x00000003000f7308 */ /* 0x0002a20000002000 */
[C---:B0-----:R-:W-:Y:S02]  /*0230*/  FSETP.GT.AND P0, PT, R14.reuse, 8.50705917302346158658e+37, PT ;  /* 0x7e8000000e00780b */ /* 0x041fe40003f04000 */
[----:B------:R-:W-:Y:S01]  /*0240*/  FSETP.GEU.AND P2, PT, R14, 1.175494350822287508e-38, PT ;  /* 0x008000000e00780b */ /* 0x000fe20003f4e000 */
[----:B-1----:R-:W0:Y:S01]  /*0250*/  LDC.64 R2, c[0x0][0x240] ;  /* 0x00009000ff027b82 */ /* 0x002e220000000a00 */
[----:B--2---:R-:W-:-:S02]  /*0260*/  FSETP.GT.AND P1, PT, R15, 8.50705917302346158658e+37, PT ;  /* 0x7e8000000f00780b */ /* 0x004fc40003f24000 */
[----:B------:R-:W-:-:S07]  /*0270*/  FSETP.GEU.AND P3, PT, R15, 1.175494350822287508e-38, PT ;  /* 0x008000000f00780b */ /* 0x000fce0003f6e000 */
[----:B------:R-:W-:-:S04]  /*0280*/  @P0 FMUL R14, R14, 0.25 ;  /* 0x3e8000000e0e0820 */ /* 0x000fc80000400000 */
[----:B------:R-:W-:Y:S01]  /*0290*/  @!P2 FMUL R14, R14, 16777216 ;  /* 0x4b8000000e0ea820 */ /* 0x000fe20000400000 */
[----:B------:R-:W-:-:S04]  /*02a0*/  @P1 FMUL R15, R15, 0.25 ;  /* 0x3e8000000f0f1820 */ /* 0x000fc80000400000 */
[----:B------:R-:W-:Y:S01]  /*02b0*/  @!P3 FMUL R15, R15, 16777216 ;  /* 0x4b8000000f0fb820 */ /* 0x000fe20000400000 */
[----:B------:R-:W1:Y:S01]  /*02c0*/  MUFU.RCP R14, R14 ;  /* 0x0000000e000e7308 */ /* 0x000e620000001000 */
[----:B------:R-:W-:-:S07]  /*02d0*/  FSEL R17, R16, 1, P0 ;  /* 0x3f80000010117808 */ /* 0x000fce0000000000 */
[----:B------:R-:W2:Y:S01]  /*02e0*/  MUFU.RCP R15, R15 ;  /* 0x0000000f000f7308 */ /* 0x000ea20000001000 */
[----:B------:R-:W-:Y:S01]  /*02f0*/  FSEL R16, R16, 1, P1 ;  /* 0x3f80000010107808 */ /* 0x000fe20000800000 */
[----:B------:R-:W-:-:S04]  /*0300*/  @!P2 FMUL R17, R17, 16777216 ;  /* 0x4b8000001111a820 */ /* 0x000fc80000400000 */
[----:B------:R-:W-:Y:S01]  /*0310*/  @!P3 FMUL R16, R16, 16777216 ;  /* 0x4b8000001010b820 */ /* 0x000fe20000400000 */
[----:B----4-:R-:W-:Y:S01]  /*0320*/  FADD R5, R5, -R7 ;  /* 0x8000000705057221 */ /* 0x010fe20000000000 */
[----:B------:R-:W-:Y:S01]  /*0330*/  FADD R4, R4, -R6 ;  /* 0x8000000604047221 */ /* 0x000fe20000000000 */
[----:B-1----:R-:W-:Y:S01]  /*0340*/  FMUL R17, R14, R17 ;  /* 0x000000110e117220 */ /* 0x002fe20000400000 */
[----:B--2---:R-:W-:-:S03]  /*0350*/  FMUL R16, R15, R16 ;  /* 0x000000100f107220 */ /* 0x004fc60000400000 */
[----:B------:R-:W-:Y:S01]  /*0360*/  FMUL R17, R4, R17 ;  /* 0x0000001104117220 */ /* 0x000fe20000400000 */
[----:B------:R-:W-:-:S03]  /*0370*/  FMUL R16, R5, R16 ;  /* 0x0000001005107220 */ /* 0x000fc60000400000 */
[----:B-----5:R-:W-:Y:S01]  /*0380*/  FFMA R17, R8, R17, R12 ;  /* 0x0000001108117223 */ /* 0x020fe2000000000c */
[----:B------:R-:W-:Y:S01]  /*0390*/  FFMA R16, R9, R16, R13 ;  /* 0x0000001009107223 */ /* 0x000fe2000000000d */
[----:B0-----:R-:W-:-:S04]  /*03a0*/  IMAD.WIDE R2, R0, 0x4, R2 ;  /* 0x0000000400027825 */ /* 0x001fc800078e0202 */
[----:B---3--:R-:W-:Y:S01]  /*03b0*/  FADD R10, R10, R17 ;  /* 0x000000110a0a7221 */ /* 0x008fe20000000000 */
[----:B------:R-:W-:-:S05]  /*03c0*/  FADD R11, R11, R16 ;  /* 0x000000100b0b7221 */ /* 0x000fca0000000000 */
[----:B------:R-:W-:Y:S01]  /*03d0*/  STG.E.64 desc[UR4][R2.64], R10 ;  /* 0x0000000a02007986 */ /* 0x000fe2000c101b04 */
[----:B------:R-:W-:Y:S05]  /*03e0*/  EXIT ;  /* 0x000000000000794d */ /* 0x000fea0003800000 */
.L_x_0:
[----:B------:R-:W-:-:S00]  /*03f0*/  BRA `(.L_x_0) ;  /* 0xfffffffc00fc7947 */ /* 0x000fc0000383ffff */
[----:B------:R-:W-:-:S00]  /*0400*/  NOP ;  /* 0x0000000000007918 */ /* 0x000fc00000000000 */
[----:B------:R-:W-:-:S00]  /*0410*/  NOP ;  /* 0x0000000000007918 */ /* 0x000fc00000000000 */
[----:B------:R-:W-:-:S00]  /*0420*/  NOP ;  /* 0x0000000000007918 */ /* 0x000fc00000000000 */
[----:B------:R-:W-:-:S00]  /*0430*/  NOP ;  /* 0x0000000000007918 */ /* 0x000fc00000000000 */
[----:B------:R-:W-:-:S00]  /*0440*/  NOP ;  /* 0x0000000000007918 */ /* 0x000fc00000000000 */
[----:B------:R-:W-:-:S00]  /*0450*/  NOP ;  /* 0x0000000000007918 */ /* 0x000fc00000000000 */
[----:B------:R-:W-:-:S00]  /*0460*/  NOP ;  /* 0x0000000000007918 */ /* 0x000fc00000000000 */
[----:B------:R-:W-:-:S00]  /*0470*/  NOP ;  /* 0x0000000000007918 */ /* 0x000fc00000000000 */
.L_x_1:


//--------------------- .nv.global.init           --------------------------
	.section	.nv.global.init,"aw",@progbits
.nv.global.init:
	.type		_$_str,@object
	.size		_$_str,(_$_str_$_2 - _$_str)
_$_str:
        /*0000*/ 	.byte	0x5f, 0x5f, 0x43, 0x55, 0x44, 0x41, 0x5f, 0x46, 0x54, 0x5a, 0x00
	.type		_$_str_$_2,@object
	.size		_$_str_$_2,(.L_1 - _$_str_$_2)
_$_str_$_2:
        /*000b*/ 	.byte	0x5f, 0x5f, 0x43, 0x55, 0x44, 0x41, 0x5f, 0x50, 0x52, 0x45, 0x43, 0x5f, 0x53, 0x51, 0x52, 0x54
        /*001b*/ 	.byte	0x00
.L_1:


//--------------------- .nv.constant0.triton_poi_fused__native_batch_norm_legit_no_training_add_40 --------------------------
	.section	.nv.constant0.triton_poi_fused__native_batch_norm_legit_no_training_add_40,"a",@progbits
	.sectionflags	@""
	.align	4
.nv.constant0.triton_poi_fused__native_batch_norm_legit_no_training_add_40:
	.zero		588
